//
// Generated by NVIDIA NVVM Compiler
//
// Compiler Build ID: CL-36424714
// Cuda compilation tools, release 13.0, V13.0.88
// Based on NVVM 20.0.0
//

.version 9.0
.target sm_100
.address_size 64

	// .globl	_Z8scheduleiPjPiS0_S0_S0_S0_S0_
.extern .func  (.param .b32 func_retval0) vprintf
(
	.param .b64 vprintf_param_0,
	.param .b64 vprintf_param_1
)
;
// _ZZ8scheduleiPjPiS0_S0_S0_S0_S0_E8currTime has been demoted
// _ZZ8scheduleiPjPiS0_S0_S0_S0_S0_E7lockVar has been demoted
// _ZZ8scheduleiPjPiS0_S0_S0_S0_S0_E4flag has been demoted
.global .align 1 .b8 $str[10] = {37, 100, 32, 58, 58, 32, 37, 100, 10};

.visible .entry _Z8scheduleiPjPiS0_S0_S0_S0_S0_(
	.param .u32 _Z8scheduleiPjPiS0_S0_S0_S0_S0__param_0,
	.param .u64 .ptr .align 1 _Z8scheduleiPjPiS0_S0_S0_S0_S0__param_1,
	.param .u64 .ptr .align 1 _Z8scheduleiPjPiS0_S0_S0_S0_S0__param_2,
	.param .u64 .ptr .align 1 _Z8scheduleiPjPiS0_S0_S0_S0_S0__param_3,
	.param .u64 .ptr .align 1 _Z8scheduleiPjPiS0_S0_S0_S0_S0__param_4,
	.param .u64 .ptr .align 1 _Z8scheduleiPjPiS0_S0_S0_S0_S0__param_5,
	.param .u64 .ptr .align 1 _Z8scheduleiPjPiS0_S0_S0_S0_S0__param_6,
	.param .u64 .ptr .align 1 _Z8scheduleiPjPiS0_S0_S0_S0_S0__param_7
)
{
	.local .align 8 .b8 	__local_depot0[8];
	.reg .b64 	%SP;
	.reg .b64 	%SPL;
	.reg .pred 	%p<51>;
	.reg .b32 	%r<202>;
	.reg .b64 	%rd<41>;
	// demoted variable
	.shared .align 4 .u32 _ZZ8scheduleiPjPiS0_S0_S0_S0_S0_E8currTime;
	// demoted variable
	.shared .align 4 .b8 _ZZ8scheduleiPjPiS0_S0_S0_S0_S0_E7lockVar[4];
	// demoted variable
	.shared .align 4 .u32 _ZZ8scheduleiPjPiS0_S0_S0_S0_S0_E4flag;
	mov.u64 	%SPL, __local_depot0;
	cvta.local.u64 	%SP, %SPL;
	ld.param.u32 	%r44, [_Z8scheduleiPjPiS0_S0_S0_S0_S0__param_0];
	ld.param.u64 	%rd18, [_Z8scheduleiPjPiS0_S0_S0_S0_S0__param_1];
	ld.param.u64 	%rd14, [_Z8scheduleiPjPiS0_S0_S0_S0_S0__param_2];
	ld.param.u64 	%rd15, [_Z8scheduleiPjPiS0_S0_S0_S0_S0__param_3];
	ld.param.u64 	%rd16, [_Z8scheduleiPjPiS0_S0_S0_S0_S0__param_4];
	ld.param.u64 	%rd17, [_Z8scheduleiPjPiS0_S0_S0_S0_S0__param_5];
	ld.param.u64 	%rd19, [_Z8scheduleiPjPiS0_S0_S0_S0_S0__param_6];
	ld.param.u64 	%rd20, [_Z8scheduleiPjPiS0_S0_S0_S0_S0__param_7];
	cvta.to.global.u64 	%rd1, %rd19;
	cvta.to.global.u64 	%rd2, %rd20;
	cvta.to.global.u64 	%rd3, %rd18;
	mov.b32 	%r45, 0;
	st.shared.u32 	[_ZZ8scheduleiPjPiS0_S0_S0_S0_S0_E8currTime], %r45;
	st.shared.u32 	[_ZZ8scheduleiPjPiS0_S0_S0_S0_S0_E7lockVar], %r45;
	st.shared.u32 	[_ZZ8scheduleiPjPiS0_S0_S0_S0_S0_E4flag], %r45;
	ld.global.u32 	%r46, [%rd3];
	setp.ge.u32 	%p1, %r46, %r44;
	@%p1 bra 	$L__BB0_30;
	mov.u32 	%r47, %tid.x;
	mov.u32 	%r1, %ntid.x;
	mul.wide.u32 	%rd21, %r47, 4;
	add.s64 	%rd4, %rd2, %rd21;
	add.s64 	%rd5, %rd1, %rd21;
	and.b32  	%r2, %r1, 15;
	add.s32 	%r3, %r2, -1;
	and.b32  	%r4, %r1, 7;
	add.s32 	%r5, %r4, -1;
	and.b32  	%r6, %r1, 2032;
	and.b32  	%r7, %r1, 3;
	cvta.to.global.u64 	%rd6, %rd15;
	cvta.to.global.u64 	%rd7, %rd17;
	cvta.to.global.u64 	%rd8, %rd14;
	cvta.to.global.u64 	%rd9, %rd16;
$L__BB0_2:
	mov.b32 	%r201, 0;
$L__BB0_3:
	atom.relaxed.shared.cas.b32 	%r9, [_ZZ8scheduleiPjPiS0_S0_S0_S0_S0_E7lockVar], 0, 1;
	setp.ne.s32 	%p2, %r9, 0;
	@%p2 bra 	$L__BB0_26;
	ld.global.u32 	%r49, [%rd3];
	mul.wide.u32 	%rd22, %r49, 4;
	add.s64 	%rd23, %rd6, %rd22;
	ld.global.u32 	%r50, [%rd23];
	mul.wide.s32 	%rd24, %r50, 4;
	add.s64 	%rd10, %rd7, %rd24;
	ld.global.u32 	%r196, [%rd10];
	setp.ne.s32 	%p3, %r196, -1;
	@%p3 bra 	$L__BB0_19;
	setp.lt.u32 	%p4, %r1, 16;
	mov.b32 	%r196, 1001;
	mov.b32 	%r191, 0;
	ld.shared.u32 	%r11, [_ZZ8scheduleiPjPiS0_S0_S0_S0_S0_E8currTime];
	@%p4 bra 	$L__BB0_8;
	mov.b32 	%r196, 1001;
	mov.b32 	%r185, 0;
$L__BB0_7:
	.pragma "nounroll";
	mul.wide.u32 	%rd25, %r185, 4;
	add.s64 	%rd26, %rd1, %rd25;
	ld.global.u32 	%r56, [%rd26];
	setp.gt.s32 	%p5, %r56, %r11;
	min.s32 	%r57, %r196, %r185;
	selp.b32 	%r58, %r196, %r57, %p5;
	add.s32 	%r59, %r185, 1;
	ld.global.u32 	%r60, [%rd26+4];
	setp.gt.s32 	%p6, %r60, %r11;
	min.s32 	%r61, %r58, %r59;
	selp.b32 	%r62, %r58, %r61, %p6;
	add.s32 	%r63, %r185, 2;
	ld.global.u32 	%r64, [%rd26+8];
	setp.gt.s32 	%p7, %r64, %r11;
	min.s32 	%r65, %r62, %r63;
	selp.b32 	%r66, %r62, %r65, %p7;
	add.s32 	%r67, %r185, 3;
	ld.global.u32 	%r68, [%rd26+12];
	setp.gt.s32 	%p8, %r68, %r11;
	min.s32 	%r69, %r66, %r67;
	selp.b32 	%r70, %r66, %r69, %p8;
	add.s32 	%r71, %r185, 4;
	ld.global.u32 	%r72, [%rd26+16];
	setp.gt.s32 	%p9, %r72, %r11;
	min.s32 	%r73, %r70, %r71;
	selp.b32 	%r74, %r70, %r73, %p9;
	add.s32 	%r75, %r185, 5;
	ld.global.u32 	%r76, [%rd26+20];
	setp.gt.s32 	%p10, %r76, %r11;
	min.s32 	%r77, %r74, %r75;
	selp.b32 	%r78, %r74, %r77, %p10;
	add.s32 	%r79, %r185, 6;
	ld.global.u32 	%r80, [%rd26+24];
	setp.gt.s32 	%p11, %r80, %r11;
	min.s32 	%r81, %r78, %r79;
	selp.b32 	%r82, %r78, %r81, %p11;
	add.s32 	%r83, %r185, 7;
	ld.global.u32 	%r84, [%rd26+28];
	setp.gt.s32 	%p12, %r84, %r11;
	min.s32 	%r85, %r82, %r83;
	selp.b32 	%r86, %r82, %r85, %p12;
	add.s32 	%r87, %r185, 8;
	ld.global.u32 	%r88, [%rd26+32];
	setp.gt.s32 	%p13, %r88, %r11;
	min.s32 	%r89, %r86, %r87;
	selp.b32 	%r90, %r86, %r89, %p13;
	add.s32 	%r91, %r185, 9;
	ld.global.u32 	%r92, [%rd26+36];
	setp.gt.s32 	%p14, %r92, %r11;
	min.s32 	%r93, %r90, %r91;
	selp.b32 	%r94, %r90, %r93, %p14;
	add.s32 	%r95, %r185, 10;
	ld.global.u32 	%r96, [%rd26+40];
	setp.gt.s32 	%p15, %r96, %r11;
	min.s32 	%r97, %r94, %r95;
	selp.b32 	%r98, %r94, %r97, %p15;
	add.s32 	%r99, %r185, 11;
	ld.global.u32 	%r100, [%rd26+44];
	setp.gt.s32 	%p16, %r100, %r11;
	min.s32 	%r101, %r98, %r99;
	selp.b32 	%r102, %r98, %r101, %p16;
	add.s32 	%r103, %r185, 12;
	ld.global.u32 	%r104, [%rd26+48];
	setp.gt.s32 	%p17, %r104, %r11;
	min.s32 	%r105, %r102, %r103;
	selp.b32 	%r106, %r102, %r105, %p17;
	add.s32 	%r107, %r185, 13;
	ld.global.u32 	%r108, [%rd26+52];
	setp.gt.s32 	%p18, %r108, %r11;
	min.s32 	%r109, %r106, %r107;
	selp.b32 	%r110, %r106, %r109, %p18;
	add.s32 	%r111, %r185, 14;
	ld.global.u32 	%r112, [%rd26+56];
	setp.gt.s32 	%p19, %r112, %r11;
	min.s32 	%r113, %r110, %r111;
	selp.b32 	%r114, %r110, %r113, %p19;
	add.s32 	%r115, %r185, 15;
	ld.global.u32 	%r116, [%rd26+60];
	setp.gt.s32 	%p20, %r116, %r11;
	min.s32 	%r117, %r114, %r115;
	selp.b32 	%r196, %r114, %r117, %p20;
	add.s32 	%r185, %r185, 16;
	setp.ne.s32 	%p21, %r185, %r6;
	mov.u32 	%r191, %r6;
	@%p21 bra 	$L__BB0_7;
$L__BB0_8:
	setp.eq.s32 	%p22, %r2, 0;
	@%p22 bra 	$L__BB0_18;
	setp.lt.u32 	%p23, %r3, 7;
	@%p23 bra 	$L__BB0_11;
	mul.wide.u32 	%rd27, %r191, 4;
	add.s64 	%rd28, %rd1, %rd27;
	ld.global.u32 	%r119, [%rd28];
	setp.gt.s32 	%p24, %r119, %r11;
	min.s32 	%r120, %r196, %r191;
	selp.b32 	%r121, %r196, %r120, %p24;
	add.s32 	%r122, %r191, 1;
	ld.global.u32 	%r123, [%rd28+4];
	setp.gt.s32 	%p25, %r123, %r11;
	min.s32 	%r124, %r121, %r122;
	selp.b32 	%r125, %r121, %r124, %p25;
	add.s32 	%r126, %r191, 2;
	ld.global.u32 	%r127, [%rd28+8];
	setp.gt.s32 	%p26, %r127, %r11;
	min.s32 	%r128, %r125, %r126;
	selp.b32 	%r129, %r125, %r128, %p26;
	add.s32 	%r130, %r191, 3;
	ld.global.u32 	%r131, [%rd28+12];
	setp.gt.s32 	%p27, %r131, %r11;
	min.s32 	%r132, %r129, %r130;
	selp.b32 	%r133, %r129, %r132, %p27;
	add.s32 	%r134, %r191, 4;
	ld.global.u32 	%r135, [%rd28+16];
	setp.gt.s32 	%p28, %r135, %r11;
	min.s32 	%r136, %r133, %r134;
	selp.b32 	%r137, %r133, %r136, %p28;
	add.s32 	%r138, %r191, 5;
	ld.global.u32 	%r139, [%rd28+20];
	setp.gt.s32 	%p29, %r139, %r11;
	min.s32 	%r140, %r137, %r138;
	selp.b32 	%r141, %r137, %r140, %p29;
	add.s32 	%r142, %r191, 6;
	ld.global.u32 	%r143, [%rd28+24];
	setp.gt.s32 	%p30, %r143, %r11;
	min.s32 	%r144, %r141, %r142;
	selp.b32 	%r145, %r141, %r144, %p30;
	add.s32 	%r146, %r191, 7;
	ld.global.u32 	%r147, [%rd28+28];
	setp.gt.s32 	%p31, %r147, %r11;
	min.s32 	%r148, %r145, %r146;
	selp.b32 	%r196, %r145, %r148, %p31;
	add.s32 	%r191, %r191, 8;
$L__BB0_11:
	setp.eq.s32 	%p32, %r4, 0;
	@%p32 bra 	$L__BB0_18;
	setp.lt.u32 	%p33, %r5, 3;
	@%p33 bra 	$L__BB0_14;
	mul.wide.u32 	%rd29, %r191, 4;
	add.s64 	%rd30, %rd1, %rd29;
	ld.global.u32 	%r150, [%rd30];
	setp.gt.s32 	%p34, %r150, %r11;
	min.s32 	%r151, %r196, %r191;
	selp.b32 	%r152, %r196, %r151, %p34;
	add.s32 	%r153, %r191, 1;
	ld.global.u32 	%r154, [%rd30+4];
	setp.gt.s32 	%p35, %r154, %r11;
	min.s32 	%r155, %r152, %r153;
	selp.b32 	%r156, %r152, %r155, %p35;
	add.s32 	%r157, %r191, 2;
	ld.global.u32 	%r158, [%rd30+8];
	setp.gt.s32 	%p36, %r158, %r11;
	min.s32 	%r159, %r156, %r157;
	selp.b32 	%r160, %r156, %r159, %p36;
	add.s32 	%r161, %r191, 3;
	ld.global.u32 	%r162, [%rd30+12];
	setp.gt.s32 	%p37, %r162, %r11;
	min.s32 	%r163, %r160, %r161;
	selp.b32 	%r196, %r160, %r163, %p37;
	add.s32 	%r191, %r191, 4;
$L__BB0_14:
	setp.eq.s32 	%p38, %r7, 0;
	@%p38 bra 	$L__BB0_18;
	setp.eq.s32 	%p39, %r7, 1;
	mul.wide.u32 	%rd31, %r191, 4;
	add.s64 	%rd11, %rd1, %rd31;
	ld.global.u32 	%r164, [%rd11];
	setp.gt.s32 	%p40, %r164, %r11;
	min.s32 	%r165, %r196, %r191;
	selp.b32 	%r196, %r196, %r165, %p40;
	@%p39 bra 	$L__BB0_18;
	setp.eq.s32 	%p41, %r7, 2;
	add.s32 	%r166, %r191, 1;
	ld.global.u32 	%r167, [%rd11+4];
	setp.gt.s32 	%p42, %r167, %r11;
	min.s32 	%r168, %r196, %r166;
	selp.b32 	%r196, %r196, %r168, %p42;
	@%p41 bra 	$L__BB0_18;
	add.s32 	%r169, %r191, 2;
	ld.global.u32 	%r170, [%rd11+8];
	setp.gt.s32 	%p43, %r170, %r11;
	min.s32 	%r171, %r196, %r169;
	selp.b32 	%r196, %r196, %r171, %p43;
$L__BB0_18:
	st.global.u32 	[%rd10], %r196;
$L__BB0_19:
	mul.wide.s32 	%rd32, %r196, 4;
	add.s64 	%rd12, %rd2, %rd32;
	ld.global.u32 	%r172, [%rd12];
	setp.ne.s32 	%p44, %r172, -1;
	@%p44 bra 	$L__BB0_24;
	ld.global.u32 	%r199, [%rd3];
	st.global.u32 	[%rd12], %r199;
	ld.shared.u32 	%r35, [_ZZ8scheduleiPjPiS0_S0_S0_S0_S0_E8currTime];
	mul.wide.s32 	%rd33, %r196, 4;
	add.s64 	%rd13, %rd1, %rd33;
	ld.global.u32 	%r198, [%rd13];
	setp.ge.s32 	%p45, %r35, %r198;
	@%p45 bra 	$L__BB0_22;
	st.shared.u32 	[_ZZ8scheduleiPjPiS0_S0_S0_S0_S0_E8currTime], %r198;
	bra.uni 	$L__BB0_23;
$L__BB0_22:
	st.global.u32 	[%rd13], %r35;
	ld.global.u32 	%r199, [%rd3];
	mov.u32 	%r198, %r35;
$L__BB0_23:
	add.s32 	%r174, %r199, 1;
	st.global.u32 	[%rd3], %r174;
	add.u64 	%rd34, %SP, 0;
	add.u64 	%rd35, %SPL, 0;
	st.local.v2.u32 	[%rd35], {%r174, %r198};
	mov.u64 	%rd36, $str;
	cvta.global.u64 	%rd37, %rd36;
	{ // callseq 0, 0
	.param .b64 param0;
	st.param.b64 	[param0], %rd37;
	.param .b64 param1;
	st.param.b64 	[param1], %rd34;
	.param .b32 retval0;
	call.uni (retval0), 
	vprintf, 
	(
	param0, 
	param1
	);
	ld.param.b32 	%r175, [retval0];
	} // callseq 0
	ld.shared.u32 	%r201, [_ZZ8scheduleiPjPiS0_S0_S0_S0_S0_E4flag];
	bra.uni 	$L__BB0_25;
$L__BB0_24:
	mov.b32 	%r201, 1;
	st.shared.u32 	[_ZZ8scheduleiPjPiS0_S0_S0_S0_S0_E4flag], %r201;
$L__BB0_25:
	mov.b32 	%r177, 0;
	st.shared.u32 	[_ZZ8scheduleiPjPiS0_S0_S0_S0_S0_E7lockVar], %r177;
$L__BB0_26:
	setp.ne.s32 	%p47, %r201, 1;
	and.pred  	%p48, %p2, %p47;
	@%p48 bra 	$L__BB0_3;
	ld.global.u32 	%r43, [%rd4];
	setp.eq.s32 	%p49, %r43, -1;
	@%p49 bra 	$L__BB0_29;
	mul.wide.s32 	%rd38, %r43, 4;
	add.s64 	%rd39, %rd8, %rd38;
	ld.global.u32 	%r178, [%rd39];
	ld.global.u32 	%r179, [%rd5];
	add.s32 	%r180, %r179, %r178;
	st.global.u32 	[%rd5], %r180;
	add.s64 	%rd40, %rd9, %rd38;
	st.global.u32 	[%rd40], %r180;
	mov.b32 	%r181, -1;
	st.global.u32 	[%rd4], %r181;
$L__BB0_29:
	bar.sync 	0;
	mov.b32 	%r182, 0;
	st.shared.u32 	[_ZZ8scheduleiPjPiS0_S0_S0_S0_S0_E4flag], %r182;
	ld.global.u32 	%r183, [%rd3];
	setp.lt.u32 	%p50, %r183, %r44;
	@%p50 bra 	$L__BB0_2;
$L__BB0_30:
	ret;

}


// ===== COMPILED SASS (sm_100) =====

	.target	sm_100

	.elftype	@"ET_EXEC"


//--------------------- .note.nv.tkinfo           --------------------------
	.section	.note.nv.tkinfo,"",@"SHT_NOTE"
	.sectionflags	@"SHF_NOTE_NV_TKINFO"
	.tkinfo
        /*0018*/ 	.word	0x00000002
        /*0030*/ 	.string	""
        /*0030*/ 	.string	"ptxas"
        /*0030*/ 	.string	"Cuda compilation tools, release 13.0, V13.0.88"
        /*0030*/ 	.string	"Build cuda_13.0.r13.0/compiler.36424714_0"
        /*0030*/ 	.string	"-arch sm_100 -m 64 "



//--------------------- .note.nv.cuinfo           --------------------------
	.section	.note.nv.cuinfo,"",@"SHT_NOTE"
	.sectionflags	@"SHF_NOTE_NV_CUINFO"
        /*0018*/ 	.short	0x0002
        /*001a*/ 	.short	0x0064
        /*001c*/ 	.short	0x0082
	.zero		2


//--------------------- .nv.info                  --------------------------
	.section	.nv.info,"",@"SHT_CUDA_INFO"
	.align	4


	//----- nvinfo : EIATTR_REGCOUNT
	.align		4
        /*0000*/ 	.byte	0x04, 0x2f
        /*0002*/ 	.short	(.L_2 - .L_1)
	.align		4
.L_1:
        /*0004*/ 	.word	index@(_Z8scheduleiPjPiS0_S0_S0_S0_S0_)
        /*0008*/ 	.word	0x00000020


	//----- nvinfo : EIATTR_FRAME_SIZE
	.align		4
.L_2:
        /*000c*/ 	.byte	0x04, 0x11
        /*000e*/ 	.short	(.L_4 - .L_3)
	.align		4
.L_3:
        /*0010*/ 	.word	index@(_Z8scheduleiPjPiS0_S0_S0_S0_S0_)
        /*0014*/ 	.word	0x00000008


	//----- nvinfo : EIATTR_MIN_STACK_SIZE
	.align		4
.L_4:
        /*0018*/ 	.byte	0x04, 0x12
        /*001a*/ 	.short	(.L_6 - .L_5)
	.align		4
.L_5:
        /*001c*/ 	.word	index@(_Z8scheduleiPjPiS0_S0_S0_S0_S0_)
        /*0020*/ 	.word	0x00000008
.L_6:


//--------------------- .nv.compat                --------------------------
	.section	.nv.compat,"",@"SHT_CUDA_COMPAT_INFO"
	.align	4
        /*0000*/ 	.byte	0x02, 0x09, 0x00, 0x00, 0x02, 0x02, 0x01, 0x00, 0x02, 0x05, 0x05, 0x00, 0x03, 0x07, 0x01, 0x01
        /*0010*/ 	.byte	0x02, 0x03, 0x00, 0x00, 0x02, 0x06, 0x01, 0x00, 0x04, 0x0b, 0x08, 0x00, 0x09, 0x00, 0x00, 0x00
        /*0020*/ 	.byte	0x00, 0x00, 0x00, 0x00


//--------------------- .nv.info._Z8scheduleiPjPiS0_S0_S0_S0_S0_ --------------------------
	.section	.nv.info._Z8scheduleiPjPiS0_S0_S0_S0_S0_,"",@"SHT_CUDA_INFO"
	.sectionflags	@""
	.align	4


	//----- nvinfo : EIATTR_CUDA_API_VERSION
	.align		4
        /*0000*/ 	.byte	0x04, 0x37
        /*0002*/ 	.short	(.L_8 - .L_7)
.L_7:
        /*0004*/ 	.word	0x00000082


	//----- nvinfo : EIATTR_KPARAM_INFO
	.align		4
.L_8:
        /*0008*/ 	.byte	0x04, 0x17
        /*000a*/ 	.short	(.L_10 - .L_9)
.L_9:
        /*000c*/ 	.word	0x00000000
        /*0010*/ 	.short	0x0007
        /*0012*/ 	.short	0x0038
        /*0014*/ 	.byte	0x00, 0xf5, 0x21, 0x00


	//----- nvinfo : EIATTR_KPARAM_INFO
	.align		4
.L_10:
        /*0018*/ 	.byte	0x04, 0x17
        /*001a*/ 	.short	(.L_12 - .L_11)
.L_11:
        /*001c*/ 	.word	0x00000000
        /*0020*/ 	.short	0x0006
        /*0022*/ 	.short	0x0030
        /*0024*/ 	.byte	0x00, 0xf5, 0x21, 0x00


	//----- nvinfo : EIATTR_KPARAM_INFO
	.align		4
.L_12:
        /*0028*/ 	.byte	0x04, 0x17
        /*002a*/ 	.short	(.L_14 - .L_13)
.L_13:
        /*002c*/ 	.word	0x00000000
        /*0030*/ 	.short	0x0005
        /*0032*/ 	.short	0x0028
        /*0034*/ 	.byte	0x00, 0xf5, 0x21, 0x00


	//----- nvinfo : EIATTR_KPARAM_INFO
	.align		4
.L_14:
        /*0038*/ 	.byte	0x04, 0x17
        /*003a*/ 	.short	(.L_16 - .L_15)
.L_15:
        /*003c*/ 	.word	0x00000000
        /*0040*/ 	.short	0x0004
        /*0042*/ 	.short	0x0020
        /*0044*/ 	.byte	0x00, 0xf5, 0x21, 0x00


	//----- nvinfo : EIATTR_KPARAM_INFO
	.align		4
.L_16:
        /*0048*/ 	.byte	0x04, 0x17
        /*004a*/ 	.short	(.L_18 - .L_17)
.L_17:
        /*004c*/ 	.word	0x00000000
        /*0050*/ 	.short	0x0003
        /*0052*/ 	.short	0x0018
        /*0054*/ 	.byte	0x00, 0xf5, 0x21, 0x00


	//----- nvinfo : EIATTR_KPARAM_INFO
	.align		4
.L_18:
        /*0058*/ 	.byte	0x04, 0x17
        /*005a*/ 	.short	(.L_20 - .L_19)
.L_19:
        /*005c*/ 	.word	0x00000000
        /*0060*/ 	.short	0x0002
        /*0062*/ 	.short	0x0010
        /*0064*/ 	.byte	0x00, 0xf5, 0x21, 0x00


	//----- nvinfo : EIATTR_KPARAM_INFO
	.align		4
.L_20:
        /*0068*/ 	.byte	0x04, 0x17
        /*006a*/ 	.short	(.L_22 - .L_21)
.L_21:
        /*006c*/ 	.word	0x00000000
        /*0070*/ 	.short	0x0001
        /*0072*/ 	.short	0x0008
        /*0074*/ 	.byte	0x00, 0xf5, 0x21, 0x00


	//----- nvinfo : EIATTR_KPARAM_INFO
	.align		4
.L_22:
        /*0078*/ 	.byte	0x04, 0x17
        /*007a*/ 	.short	(.L_24 - .L_23)
.L_23:
        /*007c*/ 	.word	0x00000000
        /*0080*/ 	.short	0x0000
        /*0082*/ 	.short	0x0000
        /*0084*/ 	.byte	0x00, 0xf0, 0x11, 0x00


	//----- nvinfo : EIATTR_SPARSE_MMA_MASK
	.align		4
.L_24:
        /*0088*/ 	.byte	0x03, 0x50
        /*008a*/ 	.short	0x0000


	//----- nvinfo : EIATTR_MAXREG_COUNT
	.align		4
        /*008c*/ 	.byte	0x03, 0x1b
        /*008e*/ 	.short	0x00ff


	//----- nvinfo : EIATTR_NUM_BARRIERS
	.align		4
        /*0090*/ 	.byte	0x02, 0x4c
        /*0092*/ 	.byte	0x01
	.zero		1


	//----- nvinfo : EIATTR_EXTERNS
	.align		4
        /*0094*/ 	.byte	0x04, 0x0f
        /*0096*/ 	.short	(.L_26 - .L_25)


	//   ....[0]....
	.align		4
.L_25:
        /*0098*/ 	.word	index@(vprintf)


	//----- nvinfo : EIATTR_MERCURY_ISA_VERSION
	.align		4
.L_26:
        /*009c*/ 	.byte	0x03, 0x5f
        /*009e*/ 	.short	0x0101


	//----- nvinfo : EIATTR_VRC_CTA_INIT_COUNT
	.align		4
        /*00a0*/ 	.byte	0x02, 0x4a
	.zero		1
	.zero		1


	//----- nvinfo : EIATTR_SYSCALL_OFFSETS
	.align		4
        /*00a4*/ 	.byte	0x04, 0x46
        /*00a6*/ 	.short	(.L_28 - .L_27)


	//   ....[0]....
.L_27:
        /*00a8*/ 	.word	0x00000f40


	//----- nvinfo : EIATTR_EXIT_INSTR_OFFSETS
	.align		4
.L_28:
        /*00ac*/ 	.byte	0x04, 0x1c
        /*00ae*/ 	.short	(.L_30 - .L_29)


	//   ....[0]....
.L_29:
        /*00b0*/ 	.word	0x000000d0


	//   ....[1]....
        /*00b4*/ 	.word	0x000011d0


	//----- nvinfo : EIATTR_CRS_STACK_SIZE
	.align		4
.L_30:
        /*00b8*/ 	.byte	0x04, 0x1e
        /*00ba*/ 	.short	(.L_32 - .L_31)
.L_31:
        /*00bc*/ 	.word	0x00000000


	//----- nvinfo : EIATTR_CBANK_PARAM_SIZE
	.align		4
.L_32:
        /*00c0*/ 	.byte	0x03, 0x19
        /*00c2*/ 	.short	0x0040


	//----- nvinfo : EIATTR_PARAM_CBANK
	.align		4
        /*00c4*/ 	.byte	0x04, 0x0a
        /*00c6*/ 	.short	(.L_34 - .L_33)
	.align		4
.L_33:
        /*00c8*/ 	.word	index@(.nv.constant0._Z8scheduleiPjPiS0_S0_S0_S0_S0_)
        /*00cc*/ 	.short	0x0380
        /*00ce*/ 	.short	0x0040


	//----- nvinfo : EIATTR_SW_WAR
	.align		4
.L_34:
        /*00d0*/ 	.byte	0x04, 0x36
        /*00d2*/ 	.short	(.L_36 - .L_35)
.L_35:
        /*00d4*/ 	.word	0x00000008
.L_36:


//--------------------- .nv.callgraph             --------------------------
	.section	.nv.callgraph,"",@"SHT_CUDA_CALLGRAPH"
	.align	4
	.sectionentsize	8
	.align		4
        /*0000*/ 	.word	0x00000000
	.align		4
        /*0004*/ 	.word	0xffffffff
	.align		4
        /*0008*/ 	.word	index@(_Z8scheduleiPjPiS0_S0_S0_S0_S0_)
	.align		4
        /*000c*/ 	.word	index@(vprintf)
	.align		4
        /*0010*/ 	.word	0x00000000
	.align		4
        /*0014*/ 	.word	0xfffffffe
	.align		4
        /*0018*/ 	.word	0x00000000
	.align		4
        /*001c*/ 	.word	0xfffffffd
	.align		4
        /*0020*/ 	.word	0x00000000
	.align		4
        /*0024*/ 	.word	0xfffffffc


//--------------------- .nv.constant4             --------------------------
	.section	.nv.constant4,"a",@progbits
	.align	8
	.align		8
.nv.constant4:
        /*0000*/ 	.dword	vprintf
	.align		8
        /*0008*/ 	.dword	$str


//--------------------- .text._Z8scheduleiPjPiS0_S0_S0_S0_S0_ --------------------------
	.section	.text._Z8scheduleiPjPiS0_S0_S0_S0_S0_,"ax",@progbits
	.align	128
        .global         _Z8scheduleiPjPiS0_S0_S0_S0_S0_
        .type           _Z8scheduleiPjPiS0_S0_S0_S0_S0_,@function
        .size           _Z8scheduleiPjPiS0_S0_S0_S0_S0_,(.L_x_17 - _Z8scheduleiPjPiS0_S0_S0_S0_S0_)
        .other          _Z8scheduleiPjPiS0_S0_S0_S0_S0_,@"STO_CUDA_ENTRY STV_DEFAULT"
_Z8scheduleiPjPiS0_S0_S0_S0_S0_:
.text._Z8scheduleiPjPiS0_S0_S0_S0_S0_:
[----:B------:R-:W0:Y:S08]  /*0000*/  LDC R1, c[0x0][0x37c] ;  /* 0x0000df00ff017b82 */ /* 0x000e300000000800 */
[----:B------:R-:W1:Y:S01]  /*0010*/  LDC.64 R2, c[0x0][0x388] ;  /* 0x0000e200ff027b82 */ /* 0x000e620000000a00 */
[----:B------:R-:W1:Y:S01]  /*0020*/  LDCU.64 UR36, c[0x0][0x358] ;  /* 0x00006b00ff2477ac */ /* 0x000e620008000a00 */
[----:B0-----:R-:W-:Y:S01]  /*0030*/  VIADD R1, R1, 0xfffffff8 ;  /* 0xfffffff801017836 */ /* 0x001fe20000000000 */
[----:B------:R-:W0:Y:S01]  /*0040*/  LDCU UR6, c[0x0][0x380] ;  /* 0x00007000ff0677ac */ /* 0x000e220008000800 */
[----:B-1----:R-:W0:Y:S04]  /*0050*/  LDG.E R2, desc[UR36][R2.64] ;  /* 0x0000002402027981 */ /* 0x002e28000c1e1900 */
[----:B------:R-:W1:Y:S01]  /*0060*/  S2UR UR5, SR_CgaCtaId ;  /* 0x00000000000579c3 */ /* 0x000e620000008800 */
[----:B------:R-:W-:Y:S01]  /*0070*/  UMOV UR4, 0x400 ;  /* 0x0000040000047882 */ /* 0x000fe20000000000 */
[----:B------:R-:W-:Y:S01]  /*0080*/  R2UR UR38, R1 ;  /* 0x00000000012672ca */ /* 0x000fe200000e0000 */
[----:B-1----:R-:W-:-:S09]  /*0090*/  ULEA UR4, UR5, UR4, 0x18 ;  /* 0x0000000405047291 */ /* 0x002fd2000f8ec0ff */
[----:B------:R-:W-:Y:S04]  /*00a0*/  STS.64 [UR4], RZ ;  /* 0x000000ffff007988 */ /* 0x000fe80008000a04 */
[----:B------:R-:W-:Y:S01]  /*00b0*/  STS [UR4+0x8], RZ ;  /* 0x000008ffff007988 */ /* 0x000fe20008000804 */
[----:B0-----:R-:W-:-:S13]  /*00c0*/  ISETP.GE.U32.AND P0, PT, R2, UR6, PT ;  /* 0x0000000602007c0c */ /* 0x001fda000bf06070 */
[----:B------:R-:W-:Y:S05]  /*00d0*/  @P0 EXIT ;  /* 0x000000000000094d */ /* 0x000fea0003800000 */
[----:B------:R-:W0:Y:S01]  /*00e0*/  S2R R3, SR_TID.X ;  /* 0x0000000000037919 */ /* 0x000e220000002100 */
[----:B------:R-:W0:Y:S01]  /*00f0*/  LDC.64 R18, c[0x0][0x3b8] ;  /* 0x0000ee00ff127b82 */ /* 0x000e220000000a00 */
[----:B------:R-:W1:Y:S01]  /*0100*/  LDCU UR4, c[0x0][0x2f8] ;  /* 0x00005f00ff0477ac */ /* 0x000e620008000800 */
[----:B------:R-:W2:Y:S06]  /*0110*/  LDCU UR5, c[0x0][0x2fc] ;  /* 0x00005f80ff0577ac */ /* 0x000eac0008000800 */
[----:B------:R-:W3:Y:S01]  /*0120*/  LDC.64 R16, c[0x0][0x3b0] ;  /* 0x0000ec00ff107b82 */ /* 0x000ee20000000a00 */
[----:B------:R-:W4:Y:S01]  /*0130*/  LDCU UR42, c[0x0][0x360] ;  /* 0x00006c00ff2a77ac */ /* 0x000f220008000800 */
[----:B-1----:R-:W-:-:S04]  /*0140*/  UIADD3 UR38, UP0, UPT, UR38, UR4, URZ ;  /* 0x0000000426267290 */ /* 0x002fc8000ff1e0ff */
[----:B--2---:R-:W-:Y:S02]  /*0150*/  UIADD3.X UR39, UPT, UPT, URZ, UR5, URZ, UP0, !UPT ;  /* 0x00000005ff277290 */ /* 0x004fe400087fe4ff */
[----:B----4-:R-:W-:Y:S02]  /*0160*/  ULOP3.LUT UR40, UR42, 0x7f0, URZ, 0xc0, !UPT ;  /* 0x000007f02a287892 */ /* 0x010fe4000f8ec0ff */
[----:B------:R-:W-:Y:S01]  /*0170*/  ULOP3.LUT UR41, UR42, 0x3, URZ, 0xc0, !UPT ;  /* 0x000000032a297892 */ /* 0x000fe2000f8ec0ff */
[----:B0-----:R-:W-:-:S04]  /*0180*/  IMAD.WIDE.U32 R18, R3, 0x4, R18 ;  /* 0x0000000403127825 */ /* 0x001fc800078e0012 */
[----:B---3--:R-:W-:-:S07]  /*0190*/  IMAD.WIDE.U32 R16, R3, 0x4, R16 ;  /* 0x0000000403107825 */ /* 0x008fce00078e0010 */
.L_x_15:
[----:B------:R-:W-:Y:S01]  /*01a0*/  BSSY B8, `(.L_x_0) ;  /* 0x00000ec000087945 */ /* 0x000fe20003800000 */
[----:B------:R-:W-:-:S07]  /*01b0*/  IMAD.MOV.U32 R0, RZ, RZ, RZ ;  /* 0x000000ffff007224 */ /* 0x000fce00078e00ff */
.L_x_14:
[----:B------:R-:W-:Y:S05]  /*01c0*/  YIELD ;  /* 0x0000000000007946 */ /* 0x000fea0003800000 */
[----:B0-----:R-:W0:Y:S01]  /*01d0*/  S2UR UR5, SR_CgaCtaId ;  /* 0x00000000000579c3 */ /* 0x001e220000008800 */
[----:B------:R-:W-:Y:S01]  /*01e0*/  UMOV UR4, 0x400 ;  /* 0x0000040000047882 */ /* 0x000fe20000000000 */
[----:B------:R-:W-:Y:S01]  /*01f0*/  IMAD.MOV.U32 R22, RZ, RZ, RZ ;  /* 0x000000ffff167224 */ /* 0x000fe200078e00ff */
[----:B------:R-:W-:Y:S01]  /*0200*/  BSSY.RECONVERGENT B7, `(.L_x_1) ;  /* 0x00000e2000077945 */ /* 0x000fe20003800200 */
[----:B------:R-:W-:Y:S02]  /*0210*/  IMAD.U32 R12, RZ, RZ, UR4 ;  /* 0x00000004ff0c7e24 */ /* 0x000fe4000f8e00ff */
[----:B------:R-:W-:-:S02]  /*0220*/  IMAD.MOV.U32 R23, RZ, RZ, 0x1 ;  /* 0x00000001ff177424 */ /* 0x000fc400078e00ff */
[----:B------:R-:W-:Y:S02]  /*0230*/  VIADD R2, R12, 0x4 ;  /* 0x000000040c027836 */ /* 0x000fe40000000000 */
[----:B0-----:R-:W-:-:S05]  /*0240*/  IMAD.U32 R11, RZ, RZ, UR5 ;  /* 0x00000005ff0b7e24 */ /* 0x001fca000f8e00ff */
[----:B------:R-:W-:-:S05]  /*0250*/  LEA R2, R11, R2, 0x18 ;  /* 0x000000020b027211 */ /* 0x000fca00078ec0ff */
[----:B------:R-:W0:Y:S02]  /*0260*/  ATOMS.CAS R22, [R2], R22, R23 ;  /* 0x000000160216738d */ /* 0x000e240000000017 */
[----:B0-----:R-:W-:-:S13]  /*0270*/  ISETP.NE.AND P0, PT, R22, RZ, PT ;  /* 0x000000ff1600720c */ /* 0x001fda0003f05270 */
[----:B-1-3--:R-:W-:Y:S05]  /*0280*/  @P0 BRA `(.L_x_2) ;  /* 0x0000000c00640947 */ /* 0x00afea0003800000 */
[----:B------:R-:W0:Y:S08]  /*0290*/  LDC.64 R2, c[0x0][0x388] ;  /* 0x0000e200ff027b82 */ /* 0x000e300000000a00 */
[----:B------:R-:W1:Y:S01]  /*02a0*/  LDC.64 R6, c[0x0][0x398] ;  /* 0x0000e600ff067b82 */ /* 0x000e620000000a00 */
[----:B0-----:R-:W1:Y:S02]  /*02b0*/  LDG.E R5, desc[UR36][R2.64] ;  /* 0x0000002402057981 */ /* 0x001e64000c1e1900 */
[----:B-1----:R-:W-:-:S05]  /*02c0*/  IMAD.WIDE.U32 R6, R5, 0x4, R6 ;  /* 0x0000000405067825 */ /* 0x002fca00078e0006 */
[----:B------:R-:W0:Y:S01]  /*02d0*/  LDC.64 R4, c[0x0][0x3a8] ;  /* 0x0000ea00ff047b82 */ /* 0x000e220000000a00 */
[----:B------:R-:W0:Y:S02]  /*02e0*/  LDG.E R7, desc[UR36][R6.64] ;  /* 0x0000002406077981 */ /* 0x000e24000c1e1900 */
[----:B0-----:R-:W-:-:S05]  /*02f0*/  IMAD.WIDE R4, R7, 0x4, R4 ;  /* 0x0000000407047825 */ /* 0x001fca00078e0204 */
[----:B------:R-:W2:Y:S02]  /*0300*/  LDG.E R9, desc[UR36][R4.64] ;  /* 0x0000002404097981 */ /* 0x000ea4000c1e1900 */
[----:B--2---:R-:W-:-:S13]  /*0310*/  ISETP.NE.AND P0, PT, R9, -0x1, PT ;  /* 0xffffffff0900780c */ /* 0x004fda0003f05270 */
[----:B------:R-:W-:Y:S05]  /*0320*/  @P0 BRA `(.L_x_3) ;  /* 0x0000000800900947 */ /* 0x000fea0003800000 */
[----:B------:R-:W-:Y:S01]  /*0330*/  LEA R0, R11, R12, 0x18 ;  /* 0x0000000c0b007211 */ /* 0x000fe200078ec0ff */
[----:B------:R-:W-:Y:S01]  /*0340*/  UISETP.GE.U32.AND UP0, UPT, UR42, 0x10, UPT ;  /* 0x000000102a00788c */ /* 0x000fe2000bf06070 */
[----:B------:R-:W-:Y:S02]  /*0350*/  IMAD.MOV.U32 R9, RZ, RZ, 0x3e9 ;  /* 0x000003e9ff097424 */ /* 0x000fe400078e00ff */
[----:B------:R-:W-:Y:S02]  /*0360*/  IMAD.MOV.U32 R6, RZ, RZ, RZ ;  /* 0x000000ffff067224 */ /* 0x000fe400078e00ff */
[----:B------:R-:W0:Y:S04]  /*0370*/  LDS R0, [R0] ;  /* 0x0000000000007984 */ /* 0x000e280000000800 */
[----:B------:R-:W-:Y:S05]  /*0380*/  BRA.U !UP0, `(.L_x_4) ;  /* 0x0000000508287547 */ /* 0x000fea000b800000 */
[----:B------:R-:W-:Y:S01]  /*0390*/  BSSY.RECONVERGENT B0, `(.L_x_5) ;  /* 0x0000048000007945 */ /* 0x000fe20003800200 */
[----:B------:R-:W-:Y:S02]  /*03a0*/  IMAD.MOV.U32 R9, RZ, RZ, 0x3e9 ;  /* 0x000003e9ff097424 */ /* 0x000fe400078e00ff */
[----:B------:R-:W-:-:S07]  /*03b0*/  IMAD.MOV.U32 R8, RZ, RZ, RZ ;  /* 0x000000ffff087224 */ /* 0x000fce00078e00ff */
.L_x_6:
[----:B------:R-:W1:Y:S02]  /*03c0*/  LDC.64 R6, c[0x0][0x3b0] ;  /* 0x0000ec00ff067b82 */ /* 0x000e640000000a00 */
[----:B-1----:R-:W-:-:S05]  /*03d0*/  IMAD.WIDE.U32 R6, R8, 0x4, R6 ;  /* 0x0000000408067825 */ /* 0x002fca00078e0006 */
[----:B------:R-:W0:Y:S04]  /*03e0*/  LDG.E R25, desc[UR36][R6.64] ;  /* 0x0000002406197981 */ /* 0x000e28000c1e1900 */
[----:B------:R-:W2:Y:S04]  /*03f0*/  LDG.E R14, desc[UR36][R6.64+0x4] ;  /* 0x00000424060e7981 */ /* 0x000ea8000c1e1900 */
[----:B------:R-:W3:Y:S04]  /*0400*/  LDG.E R10, desc[UR36][R6.64+0x8] ;  /* 0x00000824060a7981 */ /* 0x000ee8000c1e1900 */
[----:B------:R-:W4:Y:S04]  /*0410*/  LDG.E R29, desc[UR36][R6.64+0xc] ;  /* 0x00000c24061d7981 */ /* 0x000f28000c1e1900 */
[----:B------:R-:W5:Y:S04]  /*0420*/  LDG.E R27, desc[UR36][R6.64+0x10] ;  /* 0x00001024061b7981 */ /* 0x000f68000c1e1900 */
[----:B------:R-:W5:Y:S04]  /*0430*/  LDG.E R13, desc[UR36][R6.64+0x14] ;  /* 0x00001424060d7981 */ /* 0x000f68000c1e1900 */
[----:B------:R-:W5:Y:S04]  /*0440*/  LDG.E R15, desc[UR36][R6.64+0x18] ;  /* 0x00001824060f7981 */ /* 0x000f68000c1e1900 */
[----:B------:R-:W5:Y:S04]  /*0450*/  LDG.E R21, desc[UR36][R6.64+0x1c] ;  /* 0x00001c2406157981 */ /* 0x000f68000c1e1900 */
[----:B------:R-:W5:Y:S01]  /*0460*/  LDG.E R23, desc[UR36][R6.64+0x20] ;  /* 0x0000202406177981 */ /* 0x000f62000c1e1900 */
[----:B------:R-:W-:-:S03]  /*0470*/  IMAD.MOV.U32 R20, RZ, RZ, R9 ;  /* 0x000000ffff147224 */ /* 0x000fc600078e0009 */
[----:B------:R-:W5:Y:S01]  /*0480*/  LDG.E R9, desc[UR36][R6.64+0x28] ;  /* 0x0000282406097981 */ /* 0x000f62000c1e1900 */
[----:B0-----:R-:W-:-:S03]  /*0490*/  ISETP.GT.AND P0, PT, R25, R0, PT ;  /* 0x000000001900720c */ /* 0x001fc60003f04270 */
[----:B------:R-:W5:Y:S10]  /*04a0*/  LDG.E R25, desc[UR36][R6.64+0x24] ;  /* 0x0000242406197981 */ /* 0x000f74000c1e1900 */
[----:B------:R-:W-:-:S02]  /*04b0*/  @!P0 VIMNMX R20, PT, PT, R8, R20, PT ;  /* 0x0000001408148248 */ /* 0x000fc40003fe0100 */
[----:B--2---:R-:W-:Y:S02]  /*04c0*/  ISETP.GT.AND P0, PT, R14, R0, PT ;  /* 0x000000000e00720c */ /* 0x004fe40003f04270 */
[----:B------:R-:W-:-:S04]  /*04d0*/  VIADDMNMX R14, R8, 0x1, R20, PT ;  /* 0x00000001080e7846 */ /* 0x000fc80003800114 */
[----:B------:R-:W-:Y:S02]  /*04e0*/  SEL R14, R20, R14, P0 ;  /* 0x0000000e140e7207 */ /* 0x000fe40000000000 */
[----:B---3--:R-:W-:Y:S02]  /*04f0*/  ISETP.GT.AND P0, PT, R10, R0, PT ;  /* 0x000000000a00720c */ /* 0x008fe40003f04270 */
[----:B------:R-:W2:Y:S01]  /*0500*/  LDG.E R10, desc[UR36][R6.64+0x2c] ;  /* 0x00002c24060a7981 */ /* 0x000ea2000c1e1900 */
[----:B------:R-:W-:-:S04]  /*0510*/  VIADDMNMX R20, R8, 0x2, R14, PT ;  /* 0x0000000208147846 */ /* 0x000fc8000380010e */
[----:B------:R-:W-:Y:S02]  /*0520*/  SEL R20, R14, R20, P0 ;  /* 0x000000140e147207 */ /* 0x000fe40000000000 */
[----:B----4-:R-:W-:Y:S02]  /*0530*/  ISETP.GT.AND P0, PT, R29, R0, PT ;  /* 0x000000001d00720c */ /* 0x010fe40003f04270 */
[----:B------:R-:W3:Y:S01]  /*0540*/  LDG.E R29, desc[UR36][R6.64+0x30] ;  /* 0x00003024061d7981 */ /* 0x000ee2000c1e1900 */
[----:B------:R-:W-:-:S04]  /*0550*/  VIADDMNMX R14, R8, 0x3, R20, PT ;  /* 0x00000003080e7846 */ /* 0x000fc80003800114 */
[----:B------:R-:W-:Y:S02]  /*0560*/  SEL R14, R20, R14, P0 ;  /* 0x0000000e140e7207 */ /* 0x000fe40000000000 */
[----:B-----5:R-:W-:Y:S02]  /*0570*/  ISETP.GT.AND P0, PT, R27, R0, PT ;  /* 0x000000001b00720c */ /* 0x020fe40003f04270 */
[----:B------:R-:W4:Y:S01]  /*0580*/  LDG.E R27, desc[UR36][R6.64+0x34] ;  /* 0x00003424061b7981 */ /* 0x000f22000c1e1900 */
[----:B------:R-:W-:-:S04]  /*0590*/  VIADDMNMX R20, R8, 0x4, R14, PT ;  /* 0x0000000408147846 */ /* 0x000fc8000380010e */
[----:B------:R-:W-:Y:S02]  /*05a0*/  SEL R24, R14, R20, P0 ;  /* 0x000000140e187207 */ /* 0x000fe40000000000 */
[----:B------:R-:W5:Y:S04]  /*05b0*/  LDG.E R14, desc[UR36][R6.64+0x38] ;  /* 0x00003824060e7981 */ /* 0x000f68000c1e1900 */
[----:B------:R0:W5:Y:S01]  /*05c0*/  LDG.E R20, desc[UR36][R6.64+0x3c] ;  /* 0x00003c2406147981 */ /* 0x000162000c1e1900 */
[----:B------:R-:W-:Y:S02]  /*05d0*/  ISETP.GT.AND P0, PT, R13, R0, PT ;  /* 0x000000000d00720c */ /* 0x000fe40003f04270 */
[----:B------:R-:W-:-:S04]  /*05e0*/  VIADDMNMX R13, R8, 0x5, R24, PT ;  /* 0x00000005080d7846 */ /* 0x000fc80003800118 */
[----:B------:R-:W-:Y:S02]  /*05f0*/  SEL R13, R24, R13, P0 ;  /* 0x0000000d180d7207 */ /* 0x000fe40000000000 */
[----:B------:R-:W-:Y:S02]  /*0600*/  ISETP.GT.AND P0, PT, R15, R0, PT ;  /* 0x000000000f00720c */ /* 0x000fe40003f04270 */
[----:B------:R-:W-:-:S04]  /*0610*/  VIADDMNMX R24, R8, 0x6, R13, PT ;  /* 0x0000000608187846 */ /* 0x000fc8000380010d */
[----:B------:R-:W-:Y:S02]  /*0620*/  SEL R13, R13, R24, P0 ;  /* 0x000000180d0d7207 */ /* 0x000fe40000000000 */
[----:B------:R-:W-:Y:S02]  /*0630*/  ISETP.GT.AND P0, PT, R21, R0, PT ;  /* 0x000000001500720c */ /* 0x000fe40003f04270 */
[----:B------:R-:W-:-:S04]  /*0640*/  VIADDMNMX R24, R8, 0x7, R13, PT ;  /* 0x0000000708187846 */ /* 0x000fc8000380010d */
[----:B------:R-:W-:Y:S02]  /*0650*/  SEL R13, R13, R24, P0 ;  /* 0x000000180d0d7207 */ /* 0x000fe40000000000 */
[----:B------:R-:W-:Y:S02]  /*0660*/  ISETP.GT.AND P0, PT, R23, R0, PT ;  /* 0x000000001700720c */ /* 0x000fe40003f04270 */
[----:B0-----:R-:W-:-:S04]  /*0670*/  VIADDMNMX R6, R8, 0x8, R13, PT ;  /* 0x0000000808067846 */ /* 0x001fc8000380010d */
[----:B------:R-:W-:-:S04]  /*0680*/  SEL R13, R13, R6, P0 ;  /* 0x000000060d0d7207 */ /* 0x000fc80000000000 */
[----:B------:R-:W-:Y:S02]  /*0690*/  VIADDMNMX R6, R8, 0x9, R13, PT ;  /* 0x0000000908067846 */ /* 0x000fe4000380010d */
[----:B------:R-:W-:-:S04]  /*06a0*/  ISETP.GT.AND P0, PT, R25, R0, PT ;  /* 0x000000001900720c */ /* 0x000fc80003f04270 */
[----:B------:R-:W-:Y:S02]  /*06b0*/  SEL R13, R13, R6, P0 ;  /* 0x000000060d0d7207 */ /* 0x000fe40000000000 */
[----:B------:R-:W-:Y:S02]  /*06c0*/  ISETP.GT.AND P0, PT, R9, R0, PT ;  /* 0x000000000900720c */ /* 0x000fe40003f04270 */
[----:B------:R-:W-:-:S04]  /*06d0*/  VIADDMNMX R6, R8, 0xa, R13, PT ;  /* 0x0000000a08067846 */ /* 0x000fc8000380010d */
[----:B------:R-:W-:-:S04]  /*06e0*/  SEL R13, R13, R6, P0 ;  /* 0x000000060d0d7207 */ /* 0x000fc80000000000 */
[----:B------:R-:W-:Y:S02]  /*06f0*/  VIADDMNMX R6, R8, 0xb, R13, PT ;  /* 0x0000000b08067846 */ /* 0x000fe4000380010d */
[----:B--2---:R-:W-:-:S04]  /*0700*/  ISETP.GT.AND P0, PT, R10, R0, PT ;  /* 0x000000000a00720c */ /* 0x004fc80003f04270 */
[----:B------:R-:W-:-:S04]  /*0710*/  SEL R13, R13, R6, P0 ;  /* 0x000000060d0d7207 */ /* 0x000fc80000000000 */
[----:B------:R-:W-:Y:S02]  /*0720*/  VIADDMNMX R6, R8, 0xc, R13, PT ;  /* 0x0000000c08067846 */ /* 0x000fe4000380010d */
[----:B---3--:R-:W-:-:S04]  /*0730*/  ISETP.GT.AND P0, PT, R29, R0, PT ;  /* 0x000000001d00720c */ /* 0x008fc80003f04270 */
[----:B------:R-:W-:Y:S02]  /*0740*/  SEL R13, R13, R6, P0 ;  /* 0x000000060d0d7207 */ /* 0x000fe40000000000 */
[----:B----4-:R-:W-:Y:S02]  /*0750*/  ISETP.GT.AND P0, PT, R27, R0, PT ;  /* 0x000000001b00720c */ /* 0x010fe40003f04270 */
[----:B------:R-:W-:-:S04]  /*0760*/  VIADDMNMX R6, R8, 0xd, R13, PT ;  /* 0x0000000d08067846 */ /* 0x000fc8000380010d */
[----:B------:R-:W-:Y:S02]  /*0770*/  SEL R13, R13, R6, P0 ;  /* 0x000000060d0d7207 */ /* 0x000fe40000000000 */
[----:B-----5:R-:W-:Y:S02]  /*0780*/  ISETP.GT.AND P0, PT, R14, R0, PT ;  /* 0x000000000e00720c */ /* 0x020fe40003f04270 */
[----:B------:R-:W-:-:S04]  /*0790*/  VIADDMNMX R6, R8, 0xe, R13, PT ;  /* 0x0000000e08067846 */ /* 0x000fc8000380010d */
[----:B------:R-:W-:-:S04]  /*07a0*/  SEL R9, R13, R6, P0 ;  /* 0x000000060d097207 */ /* 0x000fc80000000000 */
[C---:B------:R-:W-:Y:S01]  /*07b0*/  VIADDMNMX R6, R8.reuse, 0xf, R9, PT ;  /* 0x0000000f08067846 */ /* 0x040fe20003800109 */
[----:B------:R-:W-:-:S05]  /*07c0*/  VIADD R8, R8, 0x10 ;  /* 0x0000001008087836 */ /* 0x000fca0000000000 */
[----:B------:R-:W-:Y:S02]  /*07d0*/  ISETP.NE.AND P1, PT, R8, UR40, PT ;  /* 0x0000002808007c0c */ /* 0x000fe4000bf25270 */
[----:B------:R-:W-:-:S04]  /*07e0*/  ISETP.GT.AND P0, PT, R20, R0, PT ;  /* 0x000000001400720c */ /* 0x000fc80003f04270 */
[----:B------:R-:W-:-:S07]  /*07f0*/  SEL R9, R9, R6, P0 ;  /* 0x0000000609097207 */ /* 0x000fce0000000000 */
[----:B------:R-:W-:Y:S05]  /*0800*/  @P1 BRA `(.L_x_6) ;  /* 0xfffffff800ec1947 */ /* 0x000fea000383ffff */
[----:B------:R-:W-:Y:S05]  /*0810*/  BSYNC.RECONVERGENT B0 ;  /* 0x0000000000007941 */ /* 0x000fea0003800200 */
.L_x_5:
[----:B------:R-:W-:-:S07]  /*0820*/  IMAD.U32 R6, RZ, RZ, UR40 ;  /* 0x00000028ff067e24 */ /* 0x000fce000f8e00ff */
.L_x_4:
[----:B------:R-:W-:-:S04]  /*0830*/  ULOP3.LUT UR4, UR42, 0xf, URZ, 0xc0, !UPT ;  /* 0x0000000f2a047892 */ /* 0x000fc8000f8ec0ff */
[----:B------:R-:W-:-:S09]  /*0840*/  UISETP.NE.AND UP0, UPT, UR4, URZ, UPT ;  /* 0x000000ff0400728c */ /* 0x000fd2000bf05270 */
[----:B------:R-:W-:Y:S05]  /*0850*/  BRA.U !UP0, `(.L_x_7) ;  /* 0x0000000508407547 */ /* 0x000fea000b800000 */
[----:B------:R-:W-:Y:S02]  /*0860*/  UIADD3 UR4, UPT, UPT, UR4, -0x1, URZ ;  /* 0xffffffff04047890 */ /* 0x000fe4000fffe0ff */
[----:B------:R-:W-:Y:S02]  /*0870*/  ULOP3.LUT UR5, UR42, 0x7, URZ, 0xc0, !UPT ;  /* 0x000000072a057892 */ /* 0x000fe4000f8ec0ff */
[----:B------:R-:W-:Y:S02]  /*0880*/  UISETP.GE.U32.AND UP0, UPT, UR4, 0x7, UPT ;  /* 0x000000070400788c */ /* 0x000fe4000bf06070 */
[----:B------:R-:W-:-:S07]  /*0890*/  UISETP.NE.AND UP1, UPT, UR5, URZ, UPT ;  /* 0x000000ff0500728c */ /* 0x000fce000bf25270 */
[----:B------:R-:W-:Y:S05]  /*08a0*/  BRA.U !UP0, `(.L_x_8) ;  /* 0x0000000108887547 */ /* 0x000fea000b800000 */
        /* <DEDUP_REMOVED lines=9> */
[----:B------:R-:W5:Y:S01]  /*0940*/  LDG.E R23, desc[UR36][R14.64+0x1c] ;  /* 0x00001c240e177981 */ /* 0x000f62000c1e1900 */
[----:B0-----:R-:W-:-:S13]  /*0950*/  ISETP.GT.AND P0, PT, R25, R0, PT ;  /* 0x000000001900720c */ /* 0x001fda0003f04270 */
[----:B------:R-:W-:Y:S02]  /*0960*/  @!P0 VIMNMX R9, PT, PT, R9, R6, PT ;  /* 0x0000000609098248 */ /* 0x000fe40003fe0100 */
[----:B--2---:R-:W-:Y:S02]  /*0970*/  ISETP.GT.AND P0, PT, R27, R0, PT ;  /* 0x000000001b00720c */ /* 0x004fe40003f04270 */
[----:B------:R-:W-:-:S04]  /*0980*/  VIADDMNMX R8, R6, 0x1, R9, PT ;  /* 0x0000000106087846 */ /* 0x000fc80003800109 */
[----:B------:R-:W-:Y:S02]  /*0990*/  SEL R9, R9, R8, P0 ;  /* 0x0000000809097207 */ /* 0x000fe40000000000 */
[----:B---3--:R-:W-:Y:S02]  /*09a0*/  ISETP.GT.AND P0, PT, R29, R0, PT ;  /* 0x000000001d00720c */ /* 0x008fe40003f04270 */
[----:B------:R-:W-:-:S04]  /*09b0*/  VIADDMNMX R8, R6, 0x2, R9, PT ;  /* 0x0000000206087846 */ /* 0x000fc80003800109 */
[----:B------:R-:W-:Y:S02]  /*09c0*/  SEL R9, R9, R8, P0 ;  /* 0x0000000809097207 */ /* 0x000fe40000000000 */
[----:B----4-:R-:W-:Y:S02]  /*09d0*/  ISETP.GT.AND P0, PT, R10, R0, PT ;  /* 0x000000000a00720c */ /* 0x010fe40003f04270 */
[----:B------:R-:W-:-:S04]  /*09e0*/  VIADDMNMX R8, R6, 0x3, R9, PT ;  /* 0x0000000306087846 */ /* 0x000fc80003800109 */
[----:B------:R-:W-:Y:S02]  /*09f0*/  SEL R9, R9, R8, P0 ;  /* 0x0000000809097207 */ /* 0x000fe40000000000 */
[----:B-----5:R-:W-:Y:S02]  /*0a00*/  ISETP.GT.AND P0, PT, R21, R0, PT ;  /* 0x000000001500720c */ /* 0x020fe40003f04270 */
        /* <DEDUP_REMOVED lines=9> */
[C---:B------:R-:W-:Y:S01]  /*0aa0*/  VIADDMNMX R8, R6.reuse, 0x7, R9, PT ;  /* 0x0000000706087846 */ /* 0x040fe20003800109 */
[----:B------:R-:W-:-:S03]  /*0ab0*/  VIADD R6, R6, 0x8 ;  /* 0x0000000806067836 */ /* 0x000fc60000000000 */
[----:B------:R-:W-:-:S07]  /*0ac0*/  SEL R9, R9, R8, P0 ;  /* 0x0000000809097207 */ /* 0x000fce0000000000 */
.L_x_8:
[----:B------:R-:W-:Y:S05]  /*0ad0*/  BRA.U !UP1, `(.L_x_7) ;  /* 0x0000000109a07547 */ /* 0x000fea000b800000 */
[----:B------:R-:W-:Y:S02]  /*0ae0*/  UIADD3 UR5, UPT, UPT, UR5, -0x1, URZ ;  /* 0xffffffff05057890 */ /* 0x000fe4000fffe0ff */
[----:B------:R-:W-:Y:S02]  /*0af0*/  UISETP.NE.AND UP1, UPT, UR41, URZ, UPT ;  /* 0x000000ff2900728c */ /* 0x000fe4000bf25270 */
[----:B------:R-:W-:-:S09]  /*0b00*/  UISETP.GE.U32.AND UP0, UPT, UR5, 0x3, UPT ;  /* 0x000000030500788c */ /* 0x000fd2000bf06070 */
[----:B------:R-:W-:Y:S05]  /*0b10*/  BRA.U !UP0, `(.L_x_9) ;  /* 0x0000000108487547 */ /* 0x000fea000b800000 */
[----:B------:R-:W1:Y:S02]  /*0b20*/  LDC.64 R14, c[0x0][0x3b0] ;  /* 0x0000ec00ff0e7b82 */ /* 0x000e640000000a00 */
[----:B-1----:R-:W-:-:S05]  /*0b30*/  IMAD.WIDE.U32 R14, R6, 0x4, R14 ;  /* 0x00000004060e7825 */ /* 0x002fca00078e000e */
[----:B------:R-:W0:Y:S04]  /*0b40*/  LDG.E R7, desc[UR36][R14.64] ;  /* 0x000000240e077981 */ /* 0x000e28000c1e1900 */
[----:B------:R-:W2:Y:S04]  /*0b50*/  LDG.E R13, desc[UR36][R14.64+0x4] ;  /* 0x000004240e0d7981 */ /* 0x000ea8000c1e1900 */
[----:B------:R-:W3:Y:S04]  /*0b60*/  LDG.E R21, desc[UR36][R14.64+0x8] ;  /* 0x000008240e157981 */ /* 0x000ee8000c1e1900 */
[----:B------:R-:W4:Y:S01]  /*0b70*/  LDG.E R23, desc[UR36][R14.64+0xc] ;  /* 0x00000c240e177981 */ /* 0x000f22000c1e1900 */
        /* <DEDUP_REMOVED lines=9> */
[C---:B------:R-:W-:Y:S01]  /*0c10*/  VIADDMNMX R8, R6.reuse, 0x3, R9, PT ;  /* 0x0000000306087846 */ /* 0x040fe20003800109 */
[----:B------:R-:W-:-:S03]  /*0c20*/  VIADD R6, R6, 0x4 ;  /* 0x0000000406067836 */ /* 0x000fc60000000000 */
[----:B------:R-:W-:-:S07]  /*0c30*/  SEL R9, R9, R8, P0 ;  /* 0x0000000809097207 */ /* 0x000fce0000000000 */
.L_x_9:
[----:B------:R-:W-:Y:S05]  /*0c40*/  BRA.U !UP1, `(.L_x_7) ;  /* 0x0000000109447547 */ /* 0x000fea000b800000 */
[----:B------:R-:W1:Y:S02]  /*0c50*/  LDC.64 R14, c[0x0][0x3b0] ;  /* 0x0000ec00ff0e7b82 */ /* 0x000e640000000a00 */
[----:B-1----:R-:W-:-:S05]  /*0c60*/  IMAD.WIDE.U32 R14, R6, 0x4, R14 ;  /* 0x00000004060e7825 */ /* 0x002fca00078e000e */
[----:B------:R-:W0:Y:S01]  /*0c70*/  LDG.E R7, desc[UR36][R14.64] ;  /* 0x000000240e077981 */ /* 0x000e22000c1e1900 */
[----:B------:R-:W-:Y:S01]  /*0c80*/  UISETP.NE.AND UP0, UPT, UR41, 0x1, UPT ;  /* 0x000000012900788c */ /* 0x000fe2000bf05270 */
[----:B0-----:R-:W-:-:S13]  /*0c90*/  ISETP.GT.AND P0, PT, R7, R0, PT ;  /* 0x000000000700720c */ /* 0x001fda0003f04270 */
[----:B------:R-:W-:Y:S01]  /*0ca0*/  @!P0 VIMNMX R9, PT, PT, R9, R6, PT ;  /* 0x0000000609098248 */ /* 0x000fe20003fe0100 */
[----:B------:R-:W-:Y:S06]  /*0cb0*/  BRA.U !UP0, `(.L_x_7) ;  /* 0x0000000108287547 */ /* 0x000fec000b800000 */
[----:B------:R-:W-:Y:S01]  /*0cc0*/  UISETP.NE.AND UP0, UPT, UR41, 0x2, UPT ;  /* 0x000000022900788c */ /* 0x000fe2000bf05270 */
[----:B------:R-:W2:Y:S05]  /*0cd0*/  LDG.E R7, desc[UR36][R14.64+0x4] ;  /* 0x000004240e077981 */ /* 0x000eaa000c1e1900 */
[----:B------:R-:W-:-:S13]  /*0ce0*/  PLOP3.LUT P0, PT, PT, PT, UP0, 0x80, 0x8 ;  /* 0x000000000008781c */ /* 0x000fda0003f0f008 */
[----:B------:R-:W3:Y:S01]  /*0cf0*/  @P0 LDG.E R13, desc[UR36][R14.64+0x8] ;  /* 0x000008240e0d0981 */ /* 0x000ee2000c1e1900 */
[----:B------:R-:W-:Y:S02]  /*0d00*/  VIADDMNMX R8, R6, 0x1, R9, PT ;  /* 0x0000000106087846 */ /* 0x000fe40003800109 */
[----:B--2---:R-:W-:-:S04]  /*0d10*/  ISETP.GT.AND P1, PT, R7, R0, PT ;  /* 0x000000000700720c */ /* 0x004fc80003f24270 */
[----:B------:R-:W-:-:S04]  /*0d20*/  SEL R9, R9, R8, P1 ;  /* 0x0000000809097207 */ /* 0x000fc80000800000 */
[----:B------:R-:W-:Y:S02]  /*0d30*/  @P0 VIADDMNMX R6, R6, 0x2, R9, PT ;  /* 0x0000000206060846 */ /* 0x000fe40003800109 */
[----:B---3--:R-:W-:-:S04]  /*0d40*/  @P0 ISETP.GT.AND P1, PT, R13, R0, PT ;  /* 0x000000000d00020c */ /* 0x008fc80003f24270 */
[----:B------:R-:W-:-:S09]  /*0d50*/  @P0 SEL R9, R9, R6, P1 ;  /* 0x0000000609090207 */ /* 0x000fd20000800000 */
.L_x_7:
[----:B------:R1:W-:Y:S02]  /*0d60*/  STG.E desc[UR36][R4.64], R9 ;  /* 0x0000000904007986 */ /* 0x0003e4000c101924 */
.L_x_3:
[----:B-1----:R-:W1:Y:S02]  /*0d70*/  LDC.64 R4, c[0x0][0x3b8] ;  /* 0x0000ee00ff047b82 */ /* 0x002e640000000a00 */
[----:B-1----:R-:W-:-:S05]  /*0d80*/  IMAD.WIDE R4, R9, 0x4, R4 ;  /* 0x0000000409047825 */ /* 0x002fca00078e0204 */
[----:B0-----:R-:W2:Y:S01]  /*0d90*/  LDG.E R0, desc[UR36][R4.64] ;  /* 0x0000002404007981 */ /* 0x001ea2000c1e1900 */
[----:B------:R-:W-:Y:S01]  /*0da0*/  BSSY.RECONVERGENT B6, `(.L_x_10) ;  /* 0x0000026000067945 */ /* 0x000fe20003800200 */
[----:B--2---:R-:W-:-:S13]  /*0db0*/  ISETP.NE.AND P0, PT, R0, -0x1, PT ;  /* 0xffffffff0000780c */ /* 0x004fda0003f05270 */
[----:B------:R-:W-:Y:S05]  /*0dc0*/  @P0 BRA `(.L_x_11) ;  /* 0x00000000007c0947 */ /* 0x000fea0003800000 */
[----:B------:R-:W2:Y:S01]  /*0dd0*/  LDG.E R13, desc[UR36][R2.64] ;  /* 0x00000024020d7981 */ /* 0x000ea2000c1e1900 */
[----:B------:R-:W0:Y:S01]  /*0de0*/  LDC.64 R6, c[0x0][0x3b0] ;  /* 0x0000ec00ff067b82 */ /* 0x000e220000000a00 */
[----:B------:R-:W-:Y:S01]  /*0df0*/  LEA R12, R11, R12, 0x18 ;  /* 0x0000000c0b0c7211 */ /* 0x000fe200078ec0ff */
[----:B------:R-:W1:Y:S04]  /*0e00*/  LDCU.64 UR4, c[0x4][0x8] ;  /* 0x01000100ff0477ac */ /* 0x000e680008000a00 */
[----:B------:R-:W3:Y:S01]  /*0e10*/  LDS R0, [R12] ;  /* 0x000000000c007984 */ /* 0x000ee20000000800 */
[----:B0-----:R-:W-:-:S03]  /*0e20*/  IMAD.WIDE R6, R9, 0x4, R6 ;  /* 0x0000000409067825 */ /* 0x001fc600078e0206 */
[----:B--2---:R0:W-:Y:S04]  /*0e30*/  STG.E desc[UR36][R4.64], R13 ;  /* 0x0000000d04007986 */ /* 0x0041e8000c101924 */
[----:B------:R-:W3:Y:S02]  /*0e40*/  LDG.E R9, desc[UR36][R6.64] ;  /* 0x0000002406097981 */ /* 0x000ee4000c1e1900 */
[----:B---3--:R-:W-:-:S13]  /*0e50*/  ISETP.GE.AND P0, PT, R0, R9, PT ;  /* 0x000000090000720c */ /* 0x008fda0003f06270 */
[----:B------:R2:W-:Y:S04]  /*0e60*/  @P0 STG.E desc[UR36][R6.64], R0 ;  /* 0x0000000006000986 */ /* 0x0005e8000c101924 */
[----:B0-----:R-:W3:Y:S01]  /*0e70*/  @P0 LDG.E R13, desc[UR36][R2.64] ;  /* 0x00000024020d0981 */ /* 0x001ee2000c1e1900 */
[----:B------:R-:W-:Y:S01]  /*0e80*/  MOV R10, 0x0 ;  /* 0x00000000000a7802 */ /* 0x000fe20000000f00 */
[----:B-1----:R-:W-:Y:S02]  /*0e90*/  IMAD.U32 R4, RZ, RZ, UR4 ;  /* 0x00000004ff047e24 */ /* 0x002fe4000f8e00ff */
[----:B------:R0:W-:Y:S01]  /*0ea0*/  @!P0 STS [R12], R9 ;  /* 0x000000090c008388 */ /* 0x0001e20000000800 */
[----:B------:R-:W-:Y:S02]  /*0eb0*/  IMAD.U32 R5, RZ, RZ, UR5 ;  /* 0x00000005ff057e24 */ /* 0x000fe4000f8e00ff */
[----:B------:R-:W1:Y:S01]  /*0ec0*/  LDC.64 R10, c[0x4][R10] ;  /* 0x010000000a0a7b82 */ /* 0x000e620000000a00 */
[----:B--2---:R-:W-:-:S02]  /*0ed0*/  IMAD.U32 R6, RZ, RZ, UR38 ;  /* 0x00000026ff067e24 */ /* 0x004fc4000f8e00ff */
[----:B------:R-:W-:Y:S02]  /*0ee0*/  IMAD.U32 R7, RZ, RZ, UR39 ;  /* 0x00000027ff077e24 */ /* 0x000fe4000f8e00ff */
[----:B------:R-:W-:Y:S02]  /*0ef0*/  @P0 IMAD.MOV.U32 R9, RZ, RZ, R0 ;  /* 0x000000ffff090224 */ /* 0x000fe400078e0000 */
[----:B---3--:R-:W-:-:S05]  /*0f00*/  VIADD R8, R13, 0x1 ;  /* 0x000000010d087836 */ /* 0x008fca0000000000 */
[----:B------:R0:W-:Y:S04]  /*0f10*/  STG.E desc[UR36][R2.64], R8 ;  /* 0x0000000802007986 */ /* 0x0001e8000c101924 */
[----:B-1----:R0:W-:Y:S02]  /*0f20*/  STL.64 [R1], R8 ;  /* 0x0000000801007387 */ /* 0x0021e40000100a00 */
[----:B------:R-:W-:-:S07]  /*0f30*/  LEPC R20, `(.L_x_12) ;  /* 0x000000001014794e */ /* 0x000fce0000000000 */
[----:B0-----:R-:W-:Y:S05]  /*0f40*/  CALL.ABS.NOINC R10 ;  /* 0x000000000a007343 */ /* 0x001fea0003c00000 */
.L_x_12:
[----:B------:R-:W0:Y:S01]  /*0f50*/  S2UR UR5, SR_CgaCtaId ;  /* 0x00000000000579c3 */ /* 0x000e220000008800 */
[----:B------:R-:W-:Y:S02]  /*0f60*/  UMOV UR4, 0x400 ;  /* 0x0000040000047882 */ /* 0x000fe40000000000 */
[----:B------:R-:W-:Y:S02]  /*0f70*/  IMAD.U32 R12, RZ, RZ, UR4 ;  /* 0x00000004ff0c7e24 */ /* 0x000fe4000f8e00ff */
[----:B0-----:R-:W-:-:S05]  /*0f80*/  IMAD.U32 R11, RZ, RZ, UR5 ;  /* 0x00000005ff0b7e24 */ /* 0x001fca000f8e00ff */
[----:B------:R-:W-:-:S05]  /*0f90*/  LEA R3, R11, R12, 0x18 ;  /* 0x0000000c0b037211 */ /* 0x000fca00078ec0ff */
[----:B------:R1:W2:Y:S01]  /*0fa0*/  LDS R0, [R3+0x8] ;  /* 0x0000080003007984 */ /* 0x0002a20000000800 */
[----:B------:R-:W-:Y:S05]  /*0fb0*/  BRA `(.L_x_13) ;  /* 0x0000000000107947 */ /* 0x000fea0003800000 */
.L_x_11:
[----:B------:R-:W-:Y:S01]  /*0fc0*/  LEA R3, R11, R12, 0x18 ;  /* 0x0000000c0b037211 */ /* 0x000fe200078ec0ff */
[----:B------:R-:W-:Y:S02]  /*0fd0*/  IMAD.MOV.U32 R2, RZ, RZ, 0x1 ;  /* 0x00000001ff027424 */ /* 0x000fe400078e00ff */
[----:B------:R-:W-:-:S03]  /*0fe0*/  IMAD.MOV.U32 R0, RZ, RZ, 0x1 ;  /* 0x00000001ff007424 */ /* 0x000fc600078e00ff */
[----:B------:R0:W-:Y:S04]  /*0ff0*/  STS [R3+0x8], R2 ;  /* 0x0000080203007388 */ /* 0x0001e80000000800 */
.L_x_13:
[----:B------:R-:W-:Y:S05]  /*1000*/  BSYNC.RECONVERGENT B6 ;  /* 0x0000000000067941 */ /* 0x000fea0003800200 */
.L_x_10:
[----:B------:R3:W-:Y:S02]  /*1010*/  STS [R3+0x4], RZ ;  /* 0x000004ff03007388 */ /* 0x0007e40000000800 */
.L_x_2:
[----:B------:R-:W-:Y:S05]  /*1020*/  BSYNC.RECONVERGENT B7 ;  /* 0x0000000000077941 */ /* 0x000fea0003800200 */
.L_x_1:
[----:B------:R-:W-:Y:S02]  /*1030*/  ISETP.NE.AND P1, PT, R22, RZ, PT ;  /* 0x000000ff1600720c */ /* 0x000fe40003f25270 */
[----:B--2---:R-:W-:-:S13]  /*1040*/  ISETP.NE.AND P0, PT, R0, 0x1, PT ;  /* 0x000000010000780c */ /* 0x004fda0003f05270 */
[----:B------:R-:W-:Y:S05]  /*1050*/  @P0 BRA P1, `(.L_x_14) ;  /* 0xfffffff000580947 */ /* 0x000fea000083ffff */
[----:B------:R-:W-:Y:S05]  /*1060*/  BSYNC B8 ;  /* 0x0000000000087941 */ /* 0x000fea0003800000 */
.L_x_0:
[----:B------:R-:W2:Y:S02]  /*1070*/  LDG.E R9, desc[UR36][R18.64] ;  /* 0x0000002412097981 */ /* 0x000ea4000c1e1900 */
[----:B--2---:R-:W-:-:S13]  /*1080*/  ISETP.NE.AND P0, PT, R9, -0x1, PT ;  /* 0xffffffff0900780c */ /* 0x004fda0003f05270 */
[----:B01-3--:R-:W0:Y:S01]  /*1090*/  @P0 LDC.64 R2, c[0x0][0x390] ;  /* 0x0000e400ff020b82 */ /* 0x00be220000000a00 */
[----:B------:R-:W2:Y:S07]  /*10a0*/  @P0 LDG.E R13, desc[UR36][R16.64] ;  /* 0x00000024100d0981 */ /* 0x000eae000c1e1900 */
[----:B------:R-:W1:Y:S01]  /*10b0*/  @P0 LDC.64 R4, c[0x0][0x3a0] ;  /* 0x0000e800ff040b82 */ /* 0x000e620000000a00 */
[----:B0-----:R-:W-:-:S06]  /*10c0*/  @P0 IMAD.WIDE R2, R9, 0x4, R2 ;  /* 0x0000000409020825 */ /* 0x001fcc00078e0202 */
[----:B------:R-:W2:Y:S01]  /*10d0*/  @P0 LDG.E R2, desc[UR36][R2.64] ;  /* 0x0000002402020981 */ /* 0x000ea2000c1e1900 */
[----:B-1----:R-:W-:-:S04]  /*10e0*/  @P0 IMAD.WIDE R4, R9, 0x4, R4 ;  /* 0x0000000409040825 */ /* 0x002fc800078e0204 */
[----:B------:R-:W-:Y:S01]  /*10f0*/  @P0 IMAD.MOV.U32 R9, RZ, RZ, -0x1 ;  /* 0xffffffffff090424 */ /* 0x000fe200078e00ff */
[----:B------:R-:W-:Y:S05]  /*1100*/  WARPSYNC.ALL ;  /* 0x0000000000007948 */ /* 0x000fea0003800000 */
[----:B------:R-:W0:Y:S01]  /*1110*/  LDC.64 R6, c[0x0][0x388] ;  /* 0x0000e200ff067b82 */ /* 0x000e220000000a00 */
[----:B------:R-:W1:Y:S01]  /*1120*/  LDCU UR4, c[0x0][0x380] ;  /* 0x00007000ff0477ac */ /* 0x000e620008000800 */
[----:B--2---:R-:W-:-:S05]  /*1130*/  @P0 IMAD.IADD R13, R2, 0x1, R13 ;  /* 0x00000001020d0824 */ /* 0x004fca00078e020d */
[----:B------:R2:W-:Y:S04]  /*1140*/  @P0 STG.E desc[UR36][R16.64], R13 ;  /* 0x0000000d10000986 */ /* 0x0005e8000c101924 */
[----:B------:R2:W-:Y:S04]  /*1150*/  @P0 STG.E desc[UR36][R4.64], R13 ;  /* 0x0000000d04000986 */ /* 0x0005e8000c101924 */
[----:B------:R2:W-:Y:S01]  /*1160*/  @P0 STG.E desc[UR36][R18.64], R9 ;  /* 0x0000000912000986 */ /* 0x0005e2000c101924 */
[----:B------:R-:W-:Y:S06]  /*1170*/  BAR.SYNC.DEFER_BLOCKING 0x0 ;  /* 0x0000000000007b1d */ /* 0x000fec0000010000 */
[----:B0-----:R-:W1:Y:S01]  /*1180*/  LDG.E R6, desc[UR36][R6.64] ;  /* 0x0000002406067981 */ /* 0x001e62000c1e1900 */
[----:B------:R-:W-:-:S05]  /*1190*/  LEA R11, R11, R12, 0x18 ;  /* 0x0000000c0b0b7211 */ /* 0x000fca00078ec0ff */
[----:B------:R2:W-:Y:S01]  /*11a0*/  STS [R11+0x8], RZ ;  /* 0x000008ff0b007388 */ /* 0x0005e20000000800 */
[----:B-1----:R-:W-:-:S13]  /*11b0*/  ISETP.GE.U32.AND P0, PT, R6, UR4, PT ;  /* 0x0000000406007c0c */ /* 0x002fda000bf06070 */
[----:B--2---:R-:W-:Y:S05]  /*11c0*/  @!P0 BRA `(.L_x_15) ;  /* 0xffffffec00f48947 */ /* 0x004fea000383ffff */
[----:B------:R-:W-:Y:S05]  /*11d0*/  EXIT ;  /* 0x000000000000794d */ /* 0x000fea0003800000 */
.L_x_16:
[----:B------:R-:W-:-:S00]  /*11e0*/  BRA `(.L_x_16) ;  /* 0xfffffffc00fc7947 */ /* 0x000fc0000383ffff */
[----:B------:R-:W-:-:S00]  /*11f0*/  NOP ;  /* 0x0000000000007918 */ /* 0x000fc00000000000 */
        /* <DEDUP_REMOVED lines=8> */
.L_x_17:


//--------------------- .nv.global.init           --------------------------
	.section	.nv.global.init,"aw",@progbits
.nv.global.init:
	.type		$str,@object
	.size		$str,(.L_0 - $str)
$str:
        /*0000*/ 	.byte	0x25, 0x64, 0x20, 0x3a, 0x3a, 0x20, 0x25, 0x64, 0x0a, 0x00
.L_0:


//--------------------- .nv.shared._Z8scheduleiPjPiS0_S0_S0_S0_S0_ --------------------------
	.section	.nv.shared._Z8scheduleiPjPiS0_S0_S0_S0_S0_,"aw",@nobits
	.sectionflags	@""
	.align	4
.nv.shared._Z8scheduleiPjPiS0_S0_S0_S0_S0_:
	.zero		1036


//--------------------- .nv.shared.reserved.0     --------------------------
	.section	.nv.shared.reserved.0,"aw",@nobits
	.weak		__nv_reservedSMEM_offset_0_alias
	.size		__nv_reservedSMEM_offset_0_alias, 0, 64
	.other		__nv_reservedSMEM_offset_0_alias,@"STO_CUDA_RESERVED_SHARED STV_DEFAULT"
__nv_reservedSMEM_offset_0_alias:
	.zero		0
	.zero		64


//--------------------- .nv.constant0._Z8scheduleiPjPiS0_S0_S0_S0_S0_ --------------------------
	.section	.nv.constant0._Z8scheduleiPjPiS0_S0_S0_S0_S0_,"a",@progbits
	.sectionflags	@""
	.align	4
.nv.constant0._Z8scheduleiPjPiS0_S0_S0_S0_S0_:
	.zero		960


//--------------------- SYMBOLS --------------------------

	.type		.nv.reservedSmem.offset0,@object
	.size		.nv.reservedSmem.offset0,0x4
	.type		.nv.reservedSmem.cap,@object
	.size		.nv.reservedSmem.cap,0x4
	.type		vprintf,@function
